//
// Generated by NVIDIA NVVM Compiler
//
// Compiler Build ID: CL-36424714
// Cuda compilation tools, release 13.0, V13.0.88
// Based on NVVM 20.0.0
//

.version 9.0
.target sm_100
.address_size 64

	// .globl	_Z18histogram256KernelPjS_j
// _ZZ18histogram256KernelPjS_jE6s_Hist has been demoted
// _ZZ23mergeHistogram256KernelPjS_jE4data has been demoted

.visible .entry _Z18histogram256KernelPjS_j(
	.param .u64 .ptr .align 1 _Z18histogram256KernelPjS_j_param_0,
	.param .u64 .ptr .align 1 _Z18histogram256KernelPjS_j_param_1,
	.param .u32 _Z18histogram256KernelPjS_j_param_2
)
{
	.reg .pred 	%p<9>;
	.reg .b32 	%r<82>;
	.reg .b64 	%rd<12>;
	// demoted variable
	.shared .align 4 .b8 _ZZ18histogram256KernelPjS_jE6s_Hist[6144];
	ld.param.u64 	%rd5, [_Z18histogram256KernelPjS_j_param_0];
	ld.param.u64 	%rd6, [_Z18histogram256KernelPjS_j_param_1];
	ld.param.u32 	%r20, [_Z18histogram256KernelPjS_j_param_2];
	mov.u32 	%r81, %tid.x;
	shl.b32 	%r21, %r81, 2;
	mov.u32 	%r22, _ZZ18histogram256KernelPjS_jE6s_Hist;
	add.s32 	%r23, %r22, %r21;
	mov.b32 	%r24, 0;
	st.shared.u32 	[%r23], %r24;
	st.shared.u32 	[%r23+768], %r24;
	st.shared.u32 	[%r23+1536], %r24;
	st.shared.u32 	[%r23+2304], %r24;
	st.shared.u32 	[%r23+3072], %r24;
	st.shared.u32 	[%r23+3840], %r24;
	st.shared.u32 	[%r23+4608], %r24;
	st.shared.u32 	[%r23+5376], %r24;
	shl.b32 	%r2, %r81, 27;
	bar.sync 	0;
	mov.u32 	%r3, %ctaid.x;
	mov.u32 	%r4, %ntid.x;
	mad.lo.s32 	%r79, %r3, %r4, %r81;
	setp.ge.u32 	%p1, %r79, %r20;
	@%p1 bra 	$L__BB0_11;
	shl.b32 	%r25, %r81, 5;
	and.b32  	%r26, %r25, 31744;
	add.s32 	%r6, %r22, %r26;
	mov.u32 	%r28, %nctaid.x;
	mul.lo.s32 	%r7, %r4, %r28;
	cvta.to.global.u64 	%rd1, %rd6;
$L__BB0_2:
	mul.wide.u32 	%rd7, %r79, 4;
	add.s64 	%rd8, %rd1, %rd7;
	ld.global.u32 	%r9, [%rd8];
	shl.b32 	%r29, %r9, 2;
	and.b32  	%r30, %r29, 1020;
	add.s32 	%r10, %r6, %r30;
$L__BB0_3:
	ld.volatile.shared.u32 	%r31, [%r10];
	and.b32  	%r32, %r31, 134217727;
	add.s32 	%r33, %r32, 1;
	or.b32  	%r34, %r33, %r2;
	st.volatile.shared.u32 	[%r10], %r34;
	ld.volatile.shared.u32 	%r35, [%r10];
	setp.ne.s32 	%p2, %r35, %r34;
	@%p2 bra 	$L__BB0_3;
	shr.u32 	%r36, %r9, 6;
	and.b32  	%r37, %r36, 1020;
	add.s32 	%r11, %r6, %r37;
$L__BB0_5:
	ld.volatile.shared.u32 	%r38, [%r11];
	and.b32  	%r39, %r38, 134217727;
	add.s32 	%r40, %r39, 1;
	or.b32  	%r41, %r40, %r2;
	st.volatile.shared.u32 	[%r11], %r41;
	ld.volatile.shared.u32 	%r42, [%r11];
	setp.ne.s32 	%p3, %r42, %r41;
	@%p3 bra 	$L__BB0_5;
	shr.u32 	%r43, %r9, 14;
	and.b32  	%r44, %r43, 1020;
	add.s32 	%r12, %r6, %r44;
$L__BB0_7:
	ld.volatile.shared.u32 	%r45, [%r12];
	and.b32  	%r46, %r45, 134217727;
	add.s32 	%r47, %r46, 1;
	or.b32  	%r48, %r47, %r2;
	st.volatile.shared.u32 	[%r12], %r48;
	ld.volatile.shared.u32 	%r49, [%r12];
	setp.ne.s32 	%p4, %r49, %r48;
	@%p4 bra 	$L__BB0_7;
	shr.u32 	%r50, %r9, 22;
	and.b32  	%r51, %r50, 1020;
	add.s32 	%r13, %r6, %r51;
$L__BB0_9:
	ld.volatile.shared.u32 	%r52, [%r13];
	and.b32  	%r53, %r52, 134217727;
	add.s32 	%r54, %r53, 1;
	or.b32  	%r55, %r54, %r2;
	st.volatile.shared.u32 	[%r13], %r55;
	ld.volatile.shared.u32 	%r56, [%r13];
	setp.ne.s32 	%p5, %r56, %r55;
	@%p5 bra 	$L__BB0_9;
	add.s32 	%r79, %r79, %r7;
	setp.lt.u32 	%p6, %r79, %r20;
	@%p6 bra 	$L__BB0_2;
$L__BB0_11:
	bar.sync 	0;
	setp.gt.u32 	%p7, %r81, 255;
	@%p7 bra 	$L__BB0_14;
	shl.b32 	%r57, %r3, 8;
	add.s32 	%r58, %r81, %r57;
	mul.wide.u32 	%rd9, %r58, 4;
	cvta.to.global.u64 	%rd10, %rd5;
	add.s64 	%rd11, %rd10, %rd9;
	add.s32 	%r61, %r21, %r22;
	add.s32 	%r80, %r61, 3072;
$L__BB0_13:
	ld.shared.u32 	%r62, [%r80+-3072];
	and.b32  	%r63, %r62, 134217727;
	ld.shared.u32 	%r64, [%r80+-2048];
	and.b32  	%r65, %r64, 134217727;
	add.s32 	%r66, %r65, %r63;
	ld.shared.u32 	%r67, [%r80+-1024];
	and.b32  	%r68, %r67, 134217727;
	add.s32 	%r69, %r68, %r66;
	ld.shared.u32 	%r70, [%r80];
	and.b32  	%r71, %r70, 134217727;
	add.s32 	%r72, %r71, %r69;
	ld.shared.u32 	%r73, [%r80+1024];
	and.b32  	%r74, %r73, 134217727;
	add.s32 	%r75, %r74, %r72;
	ld.shared.u32 	%r76, [%r80+2048];
	and.b32  	%r77, %r76, 134217727;
	add.s32 	%r78, %r77, %r75;
	st.global.u32 	[%rd11], %r78;
	add.s32 	%r18, %r81, 192;
	add.s64 	%rd11, %rd11, 768;
	add.s32 	%r80, %r80, 768;
	setp.lt.u32 	%p8, %r81, 64;
	mov.u32 	%r81, %r18;
	@%p8 bra 	$L__BB0_13;
$L__BB0_14:
	ret;

}
	// .globl	_Z23mergeHistogram256KernelPjS_j
.visible .entry _Z23mergeHistogram256KernelPjS_j(
	.param .u64 .ptr .align 1 _Z23mergeHistogram256KernelPjS_j_param_0,
	.param .u64 .ptr .align 1 _Z23mergeHistogram256KernelPjS_j_param_1,
	.param .u32 _Z23mergeHistogram256KernelPjS_j_param_2
)
{
	.reg .pred 	%p<18>;
	.reg .b32 	%r<182>;
	.reg .b64 	%rd<65>;
	// demoted variable
	.shared .align 4 .b8 _ZZ23mergeHistogram256KernelPjS_jE4data[1024];
	ld.param.u64 	%rd2, [_Z23mergeHistogram256KernelPjS_j_param_0];
	ld.param.u64 	%rd3, [_Z23mergeHistogram256KernelPjS_j_param_1];
	ld.param.u32 	%r40, [_Z23mergeHistogram256KernelPjS_j_param_2];
	cvta.to.global.u64 	%rd1, %rd3;
	mov.u32 	%r1, %tid.x;
	setp.ge.u32 	%p1, %r1, %r40;
	mov.b32 	%r181, 0;
	@%p1 bra 	$L__BB1_13;
	mov.u32 	%r2, %ctaid.x;
	not.b32 	%r44, %r1;
	add.s32 	%r45, %r40, %r44;
	shr.u32 	%r46, %r45, 8;
	add.s32 	%r3, %r46, 1;
	and.b32  	%r4, %r3, 15;
	setp.lt.u32 	%p2, %r45, 3840;
	mov.b32 	%r181, 0;
	mov.u32 	%r170, %r1;
	@%p2 bra 	$L__BB1_4;
	shl.b32 	%r48, %r1, 8;
	add.s32 	%r49, %r2, %r48;
	add.s32 	%r166, %r49, 524288;
	and.b32  	%r50, %r3, 33554416;
	neg.s32 	%r165, %r50;
	mov.b32 	%r181, 0;
	mov.u32 	%r170, %r1;
$L__BB1_3:
	.pragma "nounroll";
	add.s32 	%r51, %r166, -524288;
	mul.wide.u32 	%rd4, %r51, 4;
	add.s64 	%rd5, %rd1, %rd4;
	ld.global.u32 	%r52, [%rd5];
	add.s32 	%r53, %r52, %r181;
	add.s32 	%r54, %r166, -458752;
	mul.wide.u32 	%rd6, %r54, 4;
	add.s64 	%rd7, %rd1, %rd6;
	ld.global.u32 	%r55, [%rd7];
	add.s32 	%r56, %r55, %r53;
	add.s32 	%r57, %r166, -393216;
	mul.wide.u32 	%rd8, %r57, 4;
	add.s64 	%rd9, %rd1, %rd8;
	ld.global.u32 	%r58, [%rd9];
	add.s32 	%r59, %r58, %r56;
	add.s32 	%r60, %r166, -327680;
	mul.wide.u32 	%rd10, %r60, 4;
	add.s64 	%rd11, %rd1, %rd10;
	ld.global.u32 	%r61, [%rd11];
	add.s32 	%r62, %r61, %r59;
	add.s32 	%r63, %r166, -262144;
	mul.wide.u32 	%rd12, %r63, 4;
	add.s64 	%rd13, %rd1, %rd12;
	ld.global.u32 	%r64, [%rd13];
	add.s32 	%r65, %r64, %r62;
	add.s32 	%r66, %r166, -196608;
	mul.wide.u32 	%rd14, %r66, 4;
	add.s64 	%rd15, %rd1, %rd14;
	ld.global.u32 	%r67, [%rd15];
	add.s32 	%r68, %r67, %r65;
	add.s32 	%r69, %r166, -131072;
	mul.wide.u32 	%rd16, %r69, 4;
	add.s64 	%rd17, %rd1, %rd16;
	ld.global.u32 	%r70, [%rd17];
	add.s32 	%r71, %r70, %r68;
	add.s32 	%r72, %r166, -65536;
	mul.wide.u32 	%rd18, %r72, 4;
	add.s64 	%rd19, %rd1, %rd18;
	ld.global.u32 	%r73, [%rd19];
	add.s32 	%r74, %r73, %r71;
	add.s32 	%r75, %r166, 458752;
	mul.wide.u32 	%rd20, %r166, 4;
	add.s64 	%rd21, %rd1, %rd20;
	ld.global.u32 	%r76, [%rd21];
	add.s32 	%r77, %r76, %r74;
	add.s32 	%r78, %r166, 65536;
	mul.wide.u32 	%rd22, %r78, 4;
	add.s64 	%rd23, %rd1, %rd22;
	ld.global.u32 	%r79, [%rd23];
	add.s32 	%r80, %r79, %r77;
	add.s32 	%r81, %r166, 131072;
	mul.wide.u32 	%rd24, %r81, 4;
	add.s64 	%rd25, %rd1, %rd24;
	ld.global.u32 	%r82, [%rd25];
	add.s32 	%r83, %r82, %r80;
	add.s32 	%r84, %r166, 196608;
	mul.wide.u32 	%rd26, %r84, 4;
	add.s64 	%rd27, %rd1, %rd26;
	ld.global.u32 	%r85, [%rd27];
	add.s32 	%r86, %r85, %r83;
	add.s32 	%r87, %r166, 262144;
	mul.wide.u32 	%rd28, %r87, 4;
	add.s64 	%rd29, %rd1, %rd28;
	ld.global.u32 	%r88, [%rd29];
	add.s32 	%r89, %r88, %r86;
	add.s32 	%r90, %r166, 327680;
	mul.wide.u32 	%rd30, %r90, 4;
	add.s64 	%rd31, %rd1, %rd30;
	ld.global.u32 	%r91, [%rd31];
	add.s32 	%r92, %r91, %r89;
	add.s32 	%r93, %r166, 393216;
	mul.wide.u32 	%rd32, %r93, 4;
	add.s64 	%rd33, %rd1, %rd32;
	ld.global.u32 	%r94, [%rd33];
	add.s32 	%r95, %r94, %r92;
	mul.wide.u32 	%rd34, %r75, 4;
	add.s64 	%rd35, %rd1, %rd34;
	ld.global.u32 	%r96, [%rd35];
	add.s32 	%r181, %r96, %r95;
	add.s32 	%r170, %r170, 4096;
	add.s32 	%r166, %r166, 1048576;
	add.s32 	%r165, %r165, 16;
	setp.ne.s32 	%p3, %r165, 0;
	@%p3 bra 	$L__BB1_3;
$L__BB1_4:
	setp.eq.s32 	%p4, %r4, 0;
	@%p4 bra 	$L__BB1_13;
	and.b32  	%r18, %r3, 7;
	setp.lt.u32 	%p5, %r4, 8;
	@%p5 bra 	$L__BB1_7;
	shl.b32 	%r98, %r170, 8;
	add.s32 	%r99, %r98, %r2;
	mul.wide.u32 	%rd36, %r99, 4;
	add.s64 	%rd37, %rd1, %rd36;
	ld.global.u32 	%r100, [%rd37];
	add.s32 	%r101, %r100, %r181;
	add.s32 	%r102, %r99, 65536;
	mul.wide.u32 	%rd38, %r102, 4;
	add.s64 	%rd39, %rd1, %rd38;
	ld.global.u32 	%r103, [%rd39];
	add.s32 	%r104, %r103, %r101;
	add.s32 	%r105, %r99, 131072;
	mul.wide.u32 	%rd40, %r105, 4;
	add.s64 	%rd41, %rd1, %rd40;
	ld.global.u32 	%r106, [%rd41];
	add.s32 	%r107, %r106, %r104;
	add.s32 	%r108, %r99, 196608;
	mul.wide.u32 	%rd42, %r108, 4;
	add.s64 	%rd43, %rd1, %rd42;
	ld.global.u32 	%r109, [%rd43];
	add.s32 	%r110, %r109, %r107;
	add.s32 	%r111, %r99, 262144;
	mul.wide.u32 	%rd44, %r111, 4;
	add.s64 	%rd45, %rd1, %rd44;
	ld.global.u32 	%r112, [%rd45];
	add.s32 	%r113, %r112, %r110;
	add.s32 	%r114, %r99, 327680;
	mul.wide.u32 	%rd46, %r114, 4;
	add.s64 	%rd47, %rd1, %rd46;
	ld.global.u32 	%r115, [%rd47];
	add.s32 	%r116, %r115, %r113;
	add.s32 	%r117, %r99, 393216;
	mul.wide.u32 	%rd48, %r117, 4;
	add.s64 	%rd49, %rd1, %rd48;
	ld.global.u32 	%r118, [%rd49];
	add.s32 	%r119, %r118, %r116;
	add.s32 	%r120, %r99, 458752;
	mul.wide.u32 	%rd50, %r120, 4;
	add.s64 	%rd51, %rd1, %rd50;
	ld.global.u32 	%r121, [%rd51];
	add.s32 	%r181, %r121, %r119;
	add.s32 	%r170, %r170, 2048;
$L__BB1_7:
	setp.eq.s32 	%p6, %r18, 0;
	@%p6 bra 	$L__BB1_13;
	and.b32  	%r24, %r3, 3;
	setp.lt.u32 	%p7, %r18, 4;
	@%p7 bra 	$L__BB1_10;
	shl.b32 	%r123, %r170, 8;
	add.s32 	%r124, %r123, %r2;
	mul.wide.u32 	%rd52, %r124, 4;
	add.s64 	%rd53, %rd1, %rd52;
	ld.global.u32 	%r125, [%rd53];
	add.s32 	%r126, %r125, %r181;
	add.s32 	%r127, %r124, 65536;
	mul.wide.u32 	%rd54, %r127, 4;
	add.s64 	%rd55, %rd1, %rd54;
	ld.global.u32 	%r128, [%rd55];
	add.s32 	%r129, %r128, %r126;
	add.s32 	%r130, %r124, 131072;
	mul.wide.u32 	%rd56, %r130, 4;
	add.s64 	%rd57, %rd1, %rd56;
	ld.global.u32 	%r131, [%rd57];
	add.s32 	%r132, %r131, %r129;
	add.s32 	%r133, %r124, 196608;
	mul.wide.u32 	%rd58, %r133, 4;
	add.s64 	%rd59, %rd1, %rd58;
	ld.global.u32 	%r134, [%rd59];
	add.s32 	%r181, %r134, %r132;
	add.s32 	%r170, %r170, 1024;
$L__BB1_10:
	setp.eq.s32 	%p8, %r24, 0;
	@%p8 bra 	$L__BB1_13;
	shl.b32 	%r135, %r170, 8;
	add.s32 	%r179, %r2, %r135;
	neg.s32 	%r178, %r24;
$L__BB1_12:
	.pragma "nounroll";
	mul.wide.u32 	%rd60, %r179, 4;
	add.s64 	%rd61, %rd1, %rd60;
	ld.global.u32 	%r136, [%rd61];
	add.s32 	%r181, %r136, %r181;
	add.s32 	%r179, %r179, 65536;
	add.s32 	%r178, %r178, 1;
	setp.ne.s32 	%p9, %r178, 0;
	@%p9 bra 	$L__BB1_12;
$L__BB1_13:
	shl.b32 	%r137, %r1, 2;
	mov.u32 	%r138, _ZZ23mergeHistogram256KernelPjS_jE4data;
	add.s32 	%r39, %r138, %r137;
	st.shared.u32 	[%r39], %r181;
	bar.sync 	0;
	setp.gt.u32 	%p10, %r1, 127;
	@%p10 bra 	$L__BB1_15;
	ld.shared.u32 	%r139, [%r39+512];
	ld.shared.u32 	%r140, [%r39];
	add.s32 	%r141, %r140, %r139;
	st.shared.u32 	[%r39], %r141;
$L__BB1_15:
	bar.sync 	0;
	setp.gt.u32 	%p11, %r1, 63;
	@%p11 bra 	$L__BB1_17;
	ld.shared.u32 	%r142, [%r39+256];
	ld.shared.u32 	%r143, [%r39];
	add.s32 	%r144, %r143, %r142;
	st.shared.u32 	[%r39], %r144;
$L__BB1_17:
	bar.sync 	0;
	setp.gt.u32 	%p12, %r1, 31;
	@%p12 bra 	$L__BB1_19;
	ld.shared.u32 	%r145, [%r39+128];
	ld.shared.u32 	%r146, [%r39];
	add.s32 	%r147, %r146, %r145;
	st.shared.u32 	[%r39], %r147;
$L__BB1_19:
	bar.sync 	0;
	setp.gt.u32 	%p13, %r1, 15;
	@%p13 bra 	$L__BB1_21;
	ld.shared.u32 	%r148, [%r39+64];
	ld.shared.u32 	%r149, [%r39];
	add.s32 	%r150, %r149, %r148;
	st.shared.u32 	[%r39], %r150;
$L__BB1_21:
	bar.sync 	0;
	setp.gt.u32 	%p14, %r1, 7;
	@%p14 bra 	$L__BB1_23;
	ld.shared.u32 	%r151, [%r39+32];
	ld.shared.u32 	%r152, [%r39];
	add.s32 	%r153, %r152, %r151;
	st.shared.u32 	[%r39], %r153;
$L__BB1_23:
	bar.sync 	0;
	setp.gt.u32 	%p15, %r1, 3;
	@%p15 bra 	$L__BB1_25;
	ld.shared.u32 	%r154, [%r39+16];
	ld.shared.u32 	%r155, [%r39];
	add.s32 	%r156, %r155, %r154;
	st.shared.u32 	[%r39], %r156;
$L__BB1_25:
	bar.sync 	0;
	setp.gt.u32 	%p16, %r1, 1;
	@%p16 bra 	$L__BB1_27;
	ld.shared.u32 	%r157, [%r39+8];
	ld.shared.u32 	%r158, [%r39];
	add.s32 	%r159, %r158, %r157;
	st.shared.u32 	[%r39], %r159;
$L__BB1_27:
	bar.sync 	0;
	setp.ne.s32 	%p17, %r1, 0;
	@%p17 bra 	$L__BB1_29;
	ld.shared.u32 	%r160, [_ZZ23mergeHistogram256KernelPjS_jE4data+4];
	ld.shared.u32 	%r161, [%r39];
	add.s32 	%r162, %r161, %r160;
	st.shared.u32 	[%r39], %r162;
	ld.shared.u32 	%r163, [_ZZ23mergeHistogram256KernelPjS_jE4data];
	mov.u32 	%r164, %ctaid.x;
	cvta.to.global.u64 	%rd62, %rd2;
	mul.wide.u32 	%rd63, %r164, 4;
	add.s64 	%rd64, %rd62, %rd63;
	st.global.u32 	[%rd64], %r163;
$L__BB1_29:
	ret;

}


// ===== COMPILED SASS (sm_100) =====

	.target	sm_100

	.elftype	@"ET_EXEC"


//--------------------- .note.nv.tkinfo           --------------------------
	.section	.note.nv.tkinfo,"",@"SHT_NOTE"
	.sectionflags	@"SHF_NOTE_NV_TKINFO"
	.tkinfo
        /*0018*/ 	.word	0x00000002
        /*0030*/ 	.string	""
        /*0030*/ 	.string	"ptxas"
        /*0030*/ 	.string	"Cuda compilation tools, release 13.0, V13.0.88"
        /*0030*/ 	.string	"Build cuda_13.0.r13.0/compiler.36424714_0"
        /*0030*/ 	.string	"-arch sm_100 -m 64 "



//--------------------- .note.nv.cuinfo           --------------------------
	.section	.note.nv.cuinfo,"",@"SHT_NOTE"
	.sectionflags	@"SHF_NOTE_NV_CUINFO"
        /*0018*/ 	.short	0x0002
        /*001a*/ 	.short	0x0064
        /*001c*/ 	.short	0x0082
	.zero		2


//--------------------- .nv.info                  --------------------------
	.section	.nv.info,"",@"SHT_CUDA_INFO"
	.align	4


	//----- nvinfo : EIATTR_REGCOUNT
	.align		4
        /*0000*/ 	.byte	0x04, 0x2f
        /*0002*/ 	.short	(.L_1 - .L_0)
	.align		4
.L_0:
        /*0004*/ 	.word	index@(_Z18histogram256KernelPjS_j)
        /*0008*/ 	.word	0x0000000e


	//----- nvinfo : EIATTR_FRAME_SIZE
	.align		4
.L_1:
        /*000c*/ 	.byte	0x04, 0x11
        /*000e*/ 	.short	(.L_3 - .L_2)
	.align		4
.L_2:
        /*0010*/ 	.word	index@(_Z18histogram256KernelPjS_j)
        /*0014*/ 	.word	0x00000000


	//----- nvinfo : EIATTR_REGCOUNT
	.align		4
.L_3:
        /*0018*/ 	.byte	0x04, 0x2f
        /*001a*/ 	.short	(.L_5 - .L_4)
	.align		4
.L_4:
        /*001c*/ 	.word	index@(_Z23mergeHistogram256KernelPjS_j)
        /*0020*/ 	.word	0x00000020


	//----- nvinfo : EIATTR_FRAME_SIZE
	.align		4
.L_5:
        /*0024*/ 	.byte	0x04, 0x11
        /*0026*/ 	.short	(.L_7 - .L_6)
	.align		4
.L_6:
        /*0028*/ 	.word	index@(_Z23mergeHistogram256KernelPjS_j)
        /*002c*/ 	.word	0x00000000


	//----- nvinfo : EIATTR_MIN_STACK_SIZE
	.align		4
.L_7:
        /*0030*/ 	.byte	0x04, 0x12
        /*0032*/ 	.short	(.L_9 - .L_8)
	.align		4
.L_8:
        /*0034*/ 	.word	index@(_Z23mergeHistogram256KernelPjS_j)
        /*0038*/ 	.word	0x00000000


	//----- nvinfo : EIATTR_MIN_STACK_SIZE
	.align		4
.L_9:
        /*003c*/ 	.byte	0x04, 0x12
        /*003e*/ 	.short	(.L_11 - .L_10)
	.align		4
.L_10:
        /*0040*/ 	.word	index@(_Z18histogram256KernelPjS_j)
        /*0044*/ 	.word	0x00000000
.L_11:


//--------------------- .nv.compat                --------------------------
	.section	.nv.compat,"",@"SHT_CUDA_COMPAT_INFO"
	.align	4
        /*0000*/ 	.byte	0x02, 0x09, 0x00, 0x00, 0x02, 0x02, 0x01, 0x00, 0x02, 0x05, 0x05, 0x00, 0x03, 0x07, 0x01, 0x01
        /*0010*/ 	.byte	0x02, 0x03, 0x00, 0x00, 0x02, 0x06, 0x01, 0x00, 0x04, 0x0b, 0x08, 0x00, 0x09, 0x00, 0x00, 0x00
        /*0020*/ 	.byte	0x00, 0x00, 0x00, 0x00


//--------------------- .nv.info._Z23mergeHistogram256KernelPjS_j --------------------------
	.section	.nv.info._Z23mergeHistogram256KernelPjS_j,"",@"SHT_CUDA_INFO"
	.sectionflags	@""
	.align	4


	//----- nvinfo : EIATTR_CUDA_API_VERSION
	.align		4
        /*0000*/ 	.byte	0x04, 0x37
        /*0002*/ 	.short	(.L_13 - .L_12)
.L_12:
        /*0004*/ 	.word	0x00000082


	//----- nvinfo : EIATTR_KPARAM_INFO
	.align		4
.L_13:
        /*0008*/ 	.byte	0x04, 0x17
        /*000a*/ 	.short	(.L_15 - .L_14)
.L_14:
        /*000c*/ 	.word	0x00000000
        /*0010*/ 	.short	0x0002
        /*0012*/ 	.short	0x0010
        /*0014*/ 	.byte	0x00, 0xf0, 0x11, 0x00


	//----- nvinfo : EIATTR_KPARAM_INFO
	.align		4
.L_15:
        /*0018*/ 	.byte	0x04, 0x17
        /*001a*/ 	.short	(.L_17 - .L_16)
.L_16:
        /*001c*/ 	.word	0x00000000
        /*0020*/ 	.short	0x0001
        /*0022*/ 	.short	0x0008
        /*0024*/ 	.byte	0x00, 0xf5, 0x21, 0x00


	//----- nvinfo : EIATTR_KPARAM_INFO
	.align		4
.L_17:
        /*0028*/ 	.byte	0x04, 0x17
        /*002a*/ 	.short	(.L_19 - .L_18)
.L_18:
        /*002c*/ 	.word	0x00000000
        /*0030*/ 	.short	0x0000
        /*0032*/ 	.short	0x0000
        /*0034*/ 	.byte	0x00, 0xf5, 0x21, 0x00


	//----- nvinfo : EIATTR_SPARSE_MMA_MASK
	.align		4
.L_19:
        /*0038*/ 	.byte	0x03, 0x50
        /*003a*/ 	.short	0x0000


	//----- nvinfo : EIATTR_MAXREG_COUNT
	.align		4
        /*003c*/ 	.byte	0x03, 0x1b
        /*003e*/ 	.short	0x00ff


	//----- nvinfo : EIATTR_NUM_BARRIERS
	.align		4
        /*0040*/ 	.byte	0x02, 0x4c
        /*0042*/ 	.byte	0x01
	.zero		1


	//----- nvinfo : EIATTR_MERCURY_ISA_VERSION
	.align		4
        /*0044*/ 	.byte	0x03, 0x5f
        /*0046*/ 	.short	0x0101


	//----- nvinfo : EIATTR_VRC_CTA_INIT_COUNT
	.align		4
        /*0048*/ 	.byte	0x02, 0x4a
	.zero		1
	.zero		1


	//----- nvinfo : EIATTR_EXIT_INSTR_OFFSETS
	.align		4
        /*004c*/ 	.byte	0x04, 0x1c
        /*004e*/ 	.short	(.L_21 - .L_20)


	//   ....[0]....
.L_20:
        /*0050*/ 	.word	0x00000d00


	//   ....[1]....
        /*0054*/ 	.word	0x00000da0


	//----- nvinfo : EIATTR_CRS_STACK_SIZE
	.align		4
.L_21:
        /*0058*/ 	.byte	0x04, 0x1e
        /*005a*/ 	.short	(.L_23 - .L_22)
.L_22:
        /*005c*/ 	.word	0x00000000


	//----- nvinfo : EIATTR_CBANK_PARAM_SIZE
	.align		4
.L_23:
        /*0060*/ 	.byte	0x03, 0x19
        /*0062*/ 	.short	0x0014


	//----- nvinfo : EIATTR_PARAM_CBANK
	.align		4
        /*0064*/ 	.byte	0x04, 0x0a
        /*0066*/ 	.short	(.L_25 - .L_24)
	.align		4
.L_24:
        /*0068*/ 	.word	index@(.nv.constant0._Z23mergeHistogram256KernelPjS_j)
        /*006c*/ 	.short	0x0380
        /*006e*/ 	.short	0x0014


	//----- nvinfo : EIATTR_SW_WAR
	.align		4
.L_25:
        /*0070*/ 	.byte	0x04, 0x36
        /*0072*/ 	.short	(.L_27 - .L_26)
.L_26:
        /*0074*/ 	.word	0x00000008
.L_27:


//--------------------- .nv.info._Z18histogram256KernelPjS_j --------------------------
	.section	.nv.info._Z18histogram256KernelPjS_j,"",@"SHT_CUDA_INFO"
	.sectionflags	@""
	.align	4


	//----- nvinfo : EIATTR_CUDA_API_VERSION
	.align		4
        /*0000*/ 	.byte	0x04, 0x37
        /*0002*/ 	.short	(.L_29 - .L_28)
.L_28:
        /*0004*/ 	.word	0x00000082


	//----- nvinfo : EIATTR_KPARAM_INFO
	.align		4
.L_29:
        /*0008*/ 	.byte	0x04, 0x17
        /*000a*/ 	.short	(.L_31 - .L_30)
.L_30:
        /*000c*/ 	.word	0x00000000
        /*0010*/ 	.short	0x0002
        /*0012*/ 	.short	0x0010
        /*0014*/ 	.byte	0x00, 0xf0, 0x11, 0x00


	//----- nvinfo : EIATTR_KPARAM_INFO
	.align		4
.L_31:
        /*0018*/ 	.byte	0x04, 0x17
        /*001a*/ 	.short	(.L_33 - .L_32)
.L_32:
        /*001c*/ 	.word	0x00000000
        /*0020*/ 	.short	0x0001
        /*0022*/ 	.short	0x0008
        /*0024*/ 	.byte	0x00, 0xf5, 0x21, 0x00


	//----- nvinfo : EIATTR_KPARAM_INFO
	.align		4
.L_33:
        /*0028*/ 	.byte	0x04, 0x17
        /*002a*/ 	.short	(.L_35 - .L_34)
.L_34:
        /*002c*/ 	.word	0x00000000
        /*0030*/ 	.short	0x0000
        /*0032*/ 	.short	0x0000
        /*0034*/ 	.byte	0x00, 0xf5, 0x21, 0x00


	//----- nvinfo : EIATTR_SPARSE_MMA_MASK
	.align		4
.L_35:
        /*0038*/ 	.byte	0x03, 0x50
        /*003a*/ 	.short	0x0000


	//----- nvinfo : EIATTR_MAXREG_COUNT
	.align		4
        /*003c*/ 	.byte	0x03, 0x1b
        /*003e*/ 	.short	0x00ff


	//----- nvinfo : EIATTR_NUM_BARRIERS
	.align		4
        /*0040*/ 	.byte	0x02, 0x4c
        /*0042*/ 	.byte	0x01
	.zero		1


	//----- nvinfo : EIATTR_MERCURY_ISA_VERSION
	.align		4
        /*0044*/ 	.byte	0x03, 0x5f
        /*0046*/ 	.short	0x0101


	//----- nvinfo : EIATTR_VRC_CTA_INIT_COUNT
	.align		4
        /*0048*/ 	.byte	0x02, 0x4a
	.zero		1
	.zero		1


	//----- nvinfo : EIATTR_EXIT_INSTR_OFFSETS
	.align		4
        /*004c*/ 	.byte	0x04, 0x1c
        /*004e*/ 	.short	(.L_37 - .L_36)


	//   ....[0]....
.L_36:
        /*0050*/ 	.word	0x000005f0


	//   ....[1]....
        /*0054*/ 	.word	0x000007f0


	//----- nvinfo : EIATTR_CRS_STACK_SIZE
	.align		4
.L_37:
        /*0058*/ 	.byte	0x04, 0x1e
        /*005a*/ 	.short	(.L_39 - .L_38)
.L_38:
        /*005c*/ 	.word	0x00000000


	//----- nvinfo : EIATTR_CBANK_PARAM_SIZE
	.align		4
.L_39:
        /*0060*/ 	.byte	0x03, 0x19
        /*0062*/ 	.short	0x0014


	//----- nvinfo : EIATTR_PARAM_CBANK
	.align		4
        /*0064*/ 	.byte	0x04, 0x0a
        /*0066*/ 	.short	(.L_41 - .L_40)
	.align		4
.L_40:
        /*0068*/ 	.word	index@(.nv.constant0._Z18histogram256KernelPjS_j)
        /*006c*/ 	.short	0x0380
        /*006e*/ 	.short	0x0014


	//----- nvinfo : EIATTR_SW_WAR
	.align		4
.L_41:
        /*0070*/ 	.byte	0x04, 0x36
        /*0072*/ 	.short	(.L_43 - .L_42)
.L_42:
        /*0074*/ 	.word	0x00000008
.L_43:


//--------------------- .nv.callgraph             --------------------------
	.section	.nv.callgraph,"",@"SHT_CUDA_CALLGRAPH"
	.align	4
	.sectionentsize	8
	.align		4
        /*0000*/ 	.word	0x00000000
	.align		4
        /*0004*/ 	.word	0xffffffff
	.align		4
        /*0008*/ 	.word	0x00000000
	.align		4
        /*000c*/ 	.word	0xfffffffe
	.align		4
        /*0010*/ 	.word	0x00000000
	.align		4
        /*0014*/ 	.word	0xfffffffd
	.align		4
        /*0018*/ 	.word	0x00000000
	.align		4
        /*001c*/ 	.word	0xfffffffc


//--------------------- .text._Z23mergeHistogram256KernelPjS_j --------------------------
	.section	.text._Z23mergeHistogram256KernelPjS_j,"ax",@progbits
	.align	128
        .global         _Z23mergeHistogram256KernelPjS_j
        .type           _Z23mergeHistogram256KernelPjS_j,@function
        .size           _Z23mergeHistogram256KernelPjS_j,(.L_x_23 - _Z23mergeHistogram256KernelPjS_j)
        .other          _Z23mergeHistogram256KernelPjS_j,@"STO_CUDA_ENTRY STV_DEFAULT"
_Z23mergeHistogram256KernelPjS_j:
.text._Z23mergeHistogram256KernelPjS_j:
[----:B------:R-:W-:Y:S01]  /*0000*/  LDC R1, c[0x0][0x37c] ;  /* 0x0000df00ff017b82 */ /* 0x000fe20000000800 */
[----:B------:R-:W0:Y:S01]  /*0010*/  S2R R2, SR_TID.X ;  /* 0x0000000000027919 */ /* 0x000e220000002100 */
[----:B------:R-:W0:Y:S01]  /*0020*/  LDCU UR8, c[0x0][0x390] ;  /* 0x00007200ff0877ac */ /* 0x000e220008000800 */
[----:B------:R-:W-:Y:S01]  /*0030*/  BSSY.RECONVERGENT B0, `(.L_x_0) ;  /* 0x000009b000007945 */ /* 0x000fe20003800200 */
[----:B------:R-:W-:Y:S01]  /*0040*/  IMAD.MOV.U32 R7, RZ, RZ, RZ ;  /* 0x000000ffff077224 */ /* 0x000fe200078e00ff */
[----:B------:R-:W1:Y:S01]  /*0050*/  LDCU.64 UR6, c[0x0][0x358] ;  /* 0x00006b00ff0677ac */ /* 0x000e620008000a00 */
[----:B0-----:R-:W-:-:S13]  /*0060*/  ISETP.GE.U32.AND P0, PT, R2, UR8, PT ;  /* 0x0000000802007c0c */ /* 0x001fda000bf06070 */
[----:B-1----:R-:W-:Y:S05]  /*0070*/  @P0 BRA `(.L_x_1) ;  /* 0x0000000800580947 */ /* 0x002fea0003800000 */
[----:B------:R-:W-:Y:S01]  /*0080*/  LOP3.LUT R0, RZ, R2, RZ, 0x33, !PT ;  /* 0x00000002ff007212 */ /* 0x000fe200078e33ff */
[----:B------:R-:W0:Y:S01]  /*0090*/  S2R R5, SR_CTAID.X ;  /* 0x0000000000057919 */ /* 0x000e220000002500 */
[----:B------:R-:W-:Y:S01]  /*00a0*/  BSSY.RECONVERGENT B1, `(.L_x_2) ;  /* 0x000004c000017945 */ /* 0x000fe20003800200 */
[----:B------:R-:W-:Y:S02]  /*00b0*/  HFMA2 R7, -RZ, RZ, 0, 0 ;  /* 0x00000000ff077431 */ /* 0x000fe400000001ff */
[----:B------:R-:W-:Y:S02]  /*00c0*/  IMAD.MOV.U32 R8, RZ, RZ, R2 ;  /* 0x000000ffff087224 */ /* 0x000fe400078e0002 */
[----:B------:R-:W-:-:S05]  /*00d0*/  VIADD R0, R0, UR8 ;  /* 0x0000000800007c36 */ /* 0x000fca0008000000 */
[C---:B------:R-:W-:Y:S02]  /*00e0*/  ISETP.GE.U32.AND P1, PT, R0.reuse, 0xf00, PT ;  /* 0x00000f000000780c */ /* 0x040fe40003f26070 */
[----:B------:R-:W-:-:S04]  /*00f0*/  LEA.HI R4, R0, 0x1, RZ, 0x18 ;  /* 0x0000000100047811 */ /* 0x000fc800078fc0ff */
[----:B------:R-:W-:-:S04]  /*0100*/  LOP3.LUT R6, R4, 0xf, RZ, 0xc0, !PT ;  /* 0x0000000f04067812 */ /* 0x000fc800078ec0ff */
[----:B------:R-:W-:-:S03]  /*0110*/  ISETP.NE.AND P0, PT, R6, RZ, PT ;  /* 0x000000ff0600720c */ /* 0x000fc60003f05270 */
[----:B------:R-:W-:Y:S10]  /*0120*/  @!P1 BRA `(.L_x_3) ;  /* 0x00000004000c9947 */ /* 0x000ff40003800000 */
[----:B0-----:R-:W-:Y:S01]  /*0130*/  IMAD R3, R2, 0x100, R5 ;  /* 0x0000010002037824 */ /* 0x001fe200078e0205 */
[----:B------:R-:W-:Y:S01]  /*0140*/  LOP3.LUT R0, R4, 0x1fffff0, RZ, 0xc0, !PT ;  /* 0x01fffff004007812 */ /* 0x000fe200078ec0ff */
[----:B------:R-:W-:Y:S01]  /*0150*/  IMAD.MOV.U32 R8, RZ, RZ, R2 ;  /* 0x000000ffff087224 */ /* 0x000fe200078e0002 */
[----:B------:R-:W-:Y:S01]  /*0160*/  MOV R7, RZ ;  /* 0x000000ff00077202 */ /* 0x000fe20000000f00 */
[----:B------:R-:W-:Y:S01]  /*0170*/  VIADD R3, R3, 0x80000 ;  /* 0x0008000003037836 */ /* 0x000fe20000000000 */
[----:B------:R-:W-:-:S07]  /*0180*/  IADD3 R0, PT, PT, -R0, RZ, RZ ;  /* 0x000000ff00007210 */ /* 0x000fce0007ffe1ff */
.L_x_4:
[----:B------:R-:W0:Y:S01]  /*0190*/  LDC.64 R12, c[0x0][0x388] ;  /* 0x0000e200ff0c7b82 */ /* 0x000e220000000a00 */
[C---:B------:R-:W-:Y:S01]  /*01a0*/  VIADD R15, R3.reuse, 0xfffc0000 ;  /* 0xfffc0000030f7836 */ /* 0x040fe20000000000 */
[C---:B------:R-:W-:Y:S01]  /*01b0*/  IADD3 R23, PT, PT, R3.reuse, -0x60000, RZ ;  /* 0xfffa000003177810 */ /* 0x040fe20007ffe0ff */
[C---:B------:R-:W-:Y:S02]  /*01c0*/  VIADD R11, R3.reuse, 0xfff80000 ;  /* 0xfff80000030b7836 */ /* 0x040fe40000000000 */
[C---:B------:R-:W-:Y:S02]  /*01d0*/  VIADD R25, R3.reuse, 0xfff90000 ;  /* 0xfff9000003197836 */ /* 0x040fe40000000000 */
[C---:B------:R-:W-:Y:S02]  /*01e0*/  VIADD R19, R3.reuse, 0xfffb0000 ;  /* 0xfffb000003137836 */ /* 0x040fe40000000000 */
[C---:B------:R-:W-:Y:S01]  /*01f0*/  VIADD R9, R3.reuse, 0xffff0000 ;  /* 0xffff000003097836 */ /* 0x040fe20000000000 */
[C---:B------:R-:W-:Y:S01]  /*0200*/  IADD3 R17, PT, PT, R3.reuse, -0x30000, RZ ;  /* 0xfffd000003117810 */ /* 0x040fe20007ffe0ff */
[----:B------:R-:W-:-:S02]  /*0210*/  VIADD R21, R3, 0xfffe0000 ;  /* 0xfffe000003157836 */ /* 0x000fc40000000000 */
[----:B0-----:R-:W-:-:S04]  /*0220*/  IMAD.WIDE.U32 R14, R15, 0x4, R12 ;  /* 0x000000040f0e7825 */ /* 0x001fc800078e000c */
[--C-:B------:R-:W-:Y:S01]  /*0230*/  IMAD.WIDE.U32 R10, R11, 0x4, R12.reuse ;  /* 0x000000040b0a7825 */ /* 0x100fe200078e000c */
[----:B------:R0:W2:Y:S03]  /*0240*/  LDG.E R26, desc[UR6][R14.64] ;  /* 0x000000060e1a7981 */ /* 0x0000a6000c1e1900 */
[--C-:B------:R-:W-:Y:S02]  /*0250*/  IMAD.WIDE.U32 R24, R25, 0x4, R12.reuse ;  /* 0x0000000419187825 */ /* 0x100fe400078e000c */
[----:B------:R-:W3:Y:S02]  /*0260*/  LDG.E R10, desc[UR6][R10.64] ;  /* 0x000000060a0a7981 */ /* 0x000ee4000c1e1900 */
[--C-:B------:R-:W-:Y:S02]  /*0270*/  IMAD.WIDE.U32 R22, R23, 0x4, R12.reuse ;  /* 0x0000000417167825 */ /* 0x100fe400078e000c */
[----:B------:R-:W3:Y:S02]  /*0280*/  LDG.E R29, desc[UR6][R24.64] ;  /* 0x00000006181d7981 */ /* 0x000ee4000c1e1900 */
[----:B------:R-:W-:-:S02]  /*0290*/  IMAD.WIDE.U32 R18, R19, 0x4, R12 ;  /* 0x0000000413127825 */ /* 0x000fc400078e000c */
[----:B------:R1:W4:Y:S02]  /*02a0*/  LDG.E R28, desc[UR6][R22.64] ;  /* 0x00000006161c7981 */ /* 0x000324000c1e1900 */
[--C-:B0-----:R-:W-:Y:S02]  /*02b0*/  IMAD.WIDE.U32 R14, R9, 0x4, R12.reuse ;  /* 0x00000004090e7825 */ /* 0x101fe400078e000c */
[----:B------:R-:W4:Y:S02]  /*02c0*/  LDG.E R27, desc[UR6][R18.64] ;  /* 0x00000006121b7981 */ /* 0x000f24000c1e1900 */
[----:B------:R-:W-:Y:S01]  /*02d0*/  IMAD.WIDE.U32 R20, R21, 0x4, R12 ;  /* 0x0000000415147825 */ /* 0x000fe200078e000c */
[----:B-1----:R-:W-:-:S03]  /*02e0*/  IADD3 R23, PT, PT, R3, 0x10000, RZ ;  /* 0x0001000003177810 */ /* 0x002fc60007ffe0ff */
[--C-:B------:R-:W-:Y:S01]  /*02f0*/  IMAD.WIDE.U32 R16, R17, 0x4, R12.reuse ;  /* 0x0000000411107825 */ /* 0x100fe200078e000c */
[----:B------:R0:W5:Y:S04]  /*0300*/  LDG.E R24, desc[UR6][R20.64] ;  /* 0x0000000614187981 */ /* 0x000168000c1e1900 */
[----:B------:R1:W5:Y:S01]  /*0310*/  LDG.E R19, desc[UR6][R14.64] ;  /* 0x000000060e137981 */ /* 0x000362000c1e1900 */
[----:B------:R-:W-:-:S03]  /*0320*/  IMAD.WIDE.U32 R22, R23, 0x4, R12 ;  /* 0x0000000417167825 */ /* 0x000fc600078e000c */
[----:B------:R1:W2:Y:S01]  /*0330*/  LDG.E R25, desc[UR6][R16.64] ;  /* 0x0000000610197981 */ /* 0x0002a2000c1e1900 */
[C---:B------:R-:W-:Y:S02]  /*0340*/  VIADD R9, R3.reuse, 0x20000 ;  /* 0x0002000003097836 */ /* 0x040fe40000000000 */
[C---:B0-----:R-:W-:Y:S01]  /*0350*/  IMAD.WIDE.U32 R20, R3.reuse, 0x4, R12 ;  /* 0x0000000403147825 */ /* 0x041fe200078e000c */
[----:B------:R0:W5:Y:S01]  /*0360*/  LDG.E R11, desc[UR6][R22.64] ;  /* 0x00000006160b7981 */ /* 0x000162000c1e1900 */
[----:B-1----:R-:W-:-:S03]  /*0370*/  IADD3 R15, PT, PT, R3, 0x30000, RZ ;  /* 0x00030000030f7810 */ /* 0x002fc60007ffe0ff */
[----:B------:R1:W5:Y:S01]  /*0380*/  LDG.E R18, desc[UR6][R20.64] ;  /* 0x0000000614127981 */ /* 0x000362000c1e1900 */
[----:B------:R-:W-:-:S04]  /*0390*/  IMAD.WIDE.U32 R16, R9, 0x4, R12 ;  /* 0x0000000409107825 */ /* 0x000fc800078e000c */
[--C-:B------:R-:W-:Y:S01]  /*03a0*/  IMAD.WIDE.U32 R14, R15, 0x4, R12.reuse ;  /* 0x000000040f0e7825 */ /* 0x100fe200078e000c */
[----:B------:R1:W5:Y:S03]  /*03b0*/  LDG.E R9, desc[UR6][R16.64] ;  /* 0x0000000610097981 */ /* 0x000366000c1e1900 */
[C---:B0-----:R-:W-:Y:S01]  /*03c0*/  VIADD R23, R3.reuse, 0x40000 ;  /* 0x0004000003177836 */ /* 0x041fe20000000000 */
[----:B-1----:R-:W-:Y:S01]  /*03d0*/  IADD3 R21, PT, PT, R3, 0x50000, RZ ;  /* 0x0005000003157810 */ /* 0x002fe20007ffe0ff */
[----:B------:R0:W5:Y:S02]  /*03e0*/  LDG.E R14, desc[UR6][R14.64] ;  /* 0x000000060e0e7981 */ /* 0x000164000c1e1900 */
[----:B------:R-:W-:-:S04]  /*03f0*/  IMAD.WIDE.U32 R16, R23, 0x4, R12 ;  /* 0x0000000417107825 */ /* 0x000fc800078e000c */
[C---:B------:R-:W-:Y:S01]  /*0400*/  VIADD R23, R3.reuse, 0x60000 ;  /* 0x0006000003177836 */ /* 0x040fe20000000000 */
[----:B0-----:R-:W-:Y:S01]  /*0410*/  IADD3 R15, PT, PT, R3, 0x70000, RZ ;  /* 0x00070000030f7810 */ /* 0x001fe20007ffe0ff */
[--C-:B------:R-:W-:Y:S01]  /*0420*/  IMAD.WIDE.U32 R20, R21, 0x4, R12.reuse ;  /* 0x0000000415147825 */ /* 0x100fe200078e000c */
[----:B------:R-:W5:Y:S03]  /*0430*/  LDG.E R16, desc[UR6][R16.64] ;  /* 0x0000000610107981 */ /* 0x000f66000c1e1900 */
[--C-:B------:R-:W-:Y:S02]  /*0440*/  IMAD.WIDE.U32 R22, R23, 0x4, R12.reuse ;  /* 0x0000000417167825 */ /* 0x100fe400078e000c */
[----:B------:R-:W5:Y:S02]  /*0450*/  LDG.E R21, desc[UR6][R20.64] ;  /* 0x0000000614157981 */ /* 0x000f64000c1e1900 */
[----:B------:R-:W-:-:S02]  /*0460*/  IMAD.WIDE.U32 R12, R15, 0x4, R12 ;  /* 0x000000040f0c7825 */ /* 0x000fc400078e000c */
[----:B------:R-:W5:Y:S04]  /*0470*/  LDG.E R22, desc[UR6][R22.64] ;  /* 0x0000000616167981 */ /* 0x000f68000c1e1900 */
[----:B------:R-:W5:Y:S01]  /*0480*/  LDG.E R13, desc[UR6][R12.64] ;  /* 0x000000060c0d7981 */ /* 0x000f62000c1e1900 */
[----:B------:R-:W-:-:S05]  /*0490*/  VIADD R0, R0, 0x10 ;  /* 0x0000001000007836 */ /* 0x000fca0000000000 */
[----:B------:R-:W-:Y:S01]  /*04a0*/  ISETP.NE.AND P1, PT, R0, RZ, PT ;  /* 0x000000ff0000720c */ /* 0x000fe20003f25270 */
[----:B------:R-:W-:Y:S01]  /*04b0*/  VIADD R3, R3, 0x100000 ;  /* 0x0010000003037836 */ /* 0x000fe20000000000 */
[----:B------:R-:W-:Y:S02]  /*04c0*/  IADD3 R8, PT, PT, R8, 0x1000, RZ ;  /* 0x0000100008087810 */ /* 0x000fe40007ffe0ff */
[----:B---3--:R-:W-:-:S04]  /*04d0*/  IADD3 R10, PT, PT, R29, R10, R7 ;  /* 0x0000000a1d0a7210 */ /* 0x008fc80007ffe007 */
[----:B----4-:R-:W-:-:S04]  /*04e0*/  IADD3 R10, PT, PT, R27, R28, R10 ;  /* 0x0000001c1b0a7210 */ /* 0x010fc80007ffe00a */
[----:B--2---:R-:W-:-:S04]  /*04f0*/  IADD3 R10, PT, PT, R25, R26, R10 ;  /* 0x0000001a190a7210 */ /* 0x004fc80007ffe00a */
[----:B-----5:R-:W-:-:S04]  /*0500*/  IADD3 R10, PT, PT, R19, R24, R10 ;  /* 0x00000018130a7210 */ /* 0x020fc80007ffe00a */
[----:B------:R-:W-:-:S04]  /*0510*/  IADD3 R10, PT, PT, R11, R18, R10 ;  /* 0x000000120b0a7210 */ /* 0x000fc80007ffe00a */
[----:B------:R-:W-:-:S04]  /*0520*/  IADD3 R9, PT, PT, R14, R9, R10 ;  /* 0x000000090e097210 */ /* 0x000fc80007ffe00a */
[----:B------:R-:W-:-:S04]  /*0530*/  IADD3 R9, PT, PT, R21, R16, R9 ;  /* 0x0000001015097210 */ /* 0x000fc80007ffe009 */
[----:B------:R-:W-:Y:S01]  /*0540*/  IADD3 R7, PT, PT, R13, R22, R9 ;  /* 0x000000160d077210 */ /* 0x000fe20007ffe009 */
[----:B------:R-:W-:Y:S06]  /*0550*/  @P1 BRA `(.L_x_4) ;  /* 0xfffffffc000c1947 */ /* 0x000fec000383ffff */
.L_x_3:
[----:B------:R-:W-:Y:S05]  /*0560*/  BSYNC.RECONVERGENT B1 ;  /* 0x0000000000017941 */ /* 0x000fea0003800200 */
.L_x_2:
[----:B------:R-:W-:Y:S05]  /*0570*/  @!P0 BRA `(.L_x_1) ;  /* 0x0000000400188947 */ /* 0x000fea0003800000 */
[----:B------:R-:W-:Y:S01]  /*0580*/  ISETP.GE.U32.AND P0, PT, R6, 0x8, PT ;  /* 0x000000080600780c */ /* 0x000fe20003f06070 */
[----:B------:R-:W-:Y:S01]  /*0590*/  BSSY.RECONVERGENT B1, `(.L_x_5) ;  /* 0x0000022000017945 */ /* 0x000fe20003800200 */
[----:B------:R-:W-:-:S04]  /*05a0*/  LOP3.LUT R24, R4, 0x7, RZ, 0xc0, !PT ;  /* 0x0000000704187812 */ /* 0x000fc800078ec0ff */
[----:B------:R-:W-:-:S07]  /*05b0*/  ISETP.NE.AND P1, PT, R24, RZ, PT ;  /* 0x000000ff1800720c */ /* 0x000fce0003f25270 */
[----:B------:R-:W-:Y:S06]  /*05c0*/  @!P0 BRA `(.L_x_6) ;  /* 0x0000000000788947 */ /* 0x000fec0003800000 */
[----:B------:R-:W1:Y:S01]  /*05d0*/  LDC.64 R10, c[0x0][0x388] ;  /* 0x0000e200ff0a7b82 */ /* 0x000e620000000a00 */
[----:B0-----:R-:W-:-:S04]  /*05e0*/  LEA R9, R8, R5, 0x8 ;  /* 0x0000000508097211 */ /* 0x001fc800078e40ff */
[C---:B------:R-:W-:Y:S01]  /*05f0*/  IADD3 R23, PT, PT, R9.reuse, 0x20000, RZ ;  /* 0x0002000009177810 */ /* 0x040fe20007ffe0ff */
[C---:B------:R-:W-:Y:S02]  /*0600*/  VIADD R21, R9.reuse, 0x10000 ;  /* 0x0001000009157836 */ /* 0x040fe40000000000 */
[C---:B------:R-:W-:Y:S01]  /*0610*/  VIADD R19, R9.reuse, 0x30000 ;  /* 0x0003000009137836 */ /* 0x040fe20000000000 */
[C---:B------:R-:W-:Y:S01]  /*0620*/  IADD3 R13, PT, PT, R9.reuse, 0x40000, RZ ;  /* 0x00040000090d7810 */ /* 0x040fe20007ffe0ff */
[C---:B------:R-:W-:Y:S01]  /*0630*/  VIADD R15, R9.reuse, 0x50000 ;  /* 0x00050000090f7836 */ /* 0x040fe20000000000 */
[C---:B------:R-:W-:Y:S01]  /*0640*/  IADD3 R25, PT, PT, R9.reuse, 0x60000, RZ ;  /* 0x0006000009197810 */ /* 0x040fe20007ffe0ff */
[----:B-1----:R-:W-:-:S04]  /*0650*/  IMAD.WIDE.U32 R16, R9, 0x4, R10 ;  /* 0x0000000409107825 */ /* 0x002fc800078e000a */
[--C-:B------:R-:W-:Y:S01]  /*0660*/  IMAD.WIDE.U32 R20, R21, 0x4, R10.reuse ;  /* 0x0000000415147825 */ /* 0x100fe200078e000a */
[----:B------:R0:W2:Y:S03]  /*0670*/  LDG.E R0, desc[UR6][R16.64] ;  /* 0x0000000610007981 */ /* 0x0000a6000c1e1900 */
[--C-:B------:R-:W-:Y:S01]  /*0680*/  IMAD.WIDE.U32 R18, R19, 0x4, R10.reuse ;  /* 0x0000000413127825 */ /* 0x100fe200078e000a */
[----:B------:R-:W2:Y:S03]  /*0690*/  LDG.E R3, desc[UR6][R20.64] ;  /* 0x0000000614037981 */ /* 0x000ea6000c1e1900 */
[----:B------:R-:W-:Y:S02]  /*06a0*/  IMAD.WIDE.U32 R22, R23, 0x4, R10 ;  /* 0x0000000417167825 */ /* 0x000fe400078e000a */
[----:B------:R-:W3:Y:S02]  /*06b0*/  LDG.E R18, desc[UR6][R18.64] ;  /* 0x0000000612127981 */ /* 0x000ee4000c1e1900 */
[----:B------:R-:W-:-:S02]  /*06c0*/  VIADD R9, R9, 0x70000 ;  /* 0x0007000009097836 */ /* 0x000fc40000000000 */
[--C-:B------:R-:W-:Y:S01]  /*06d0*/  IMAD.WIDE.U32 R12, R13, 0x4, R10.reuse ;  /* 0x000000040d0c7825 */ /* 0x100fe200078e000a */
[----:B------:R-:W3:Y:S03]  /*06e0*/  LDG.E R6, desc[UR6][R22.64] ;  /* 0x0000000616067981 */ /* 0x000ee6000c1e1900 */
[--C-:B------:R-:W-:Y:S02]  /*06f0*/  IMAD.WIDE.U32 R14, R15, 0x4, R10.reuse ;  /* 0x000000040f0e7825 */ /* 0x100fe400078e000a */
[----:B------:R-:W4:Y:S02]  /*0700*/  LDG.E R12, desc[UR6][R12.64] ;  /* 0x000000060c0c7981 */ /* 0x000f24000c1e1900 */
[--C-:B0-----:R-:W-:Y:S02]  /*0710*/  IMAD.WIDE.U32 R16, R25, 0x4, R10.reuse ;  /* 0x0000000419107825 */ /* 0x101fe400078e000a */
[----:B------:R-:W4:Y:S02]  /*0720*/  LDG.E R14, desc[UR6][R14.64] ;  /* 0x000000060e0e7981 */ /* 0x000f24000c1e1900 */
[----:B------:R-:W-:-:S02]  /*0730*/  IMAD.WIDE.U32 R10, R9, 0x4, R10 ;  /* 0x00000004090a7825 */ /* 0x000fc400078e000a */
[----:B------:R-:W5:Y:S04]  /*0740*/  LDG.E R16, desc[UR6][R16.64] ;  /* 0x0000000610107981 */ /* 0x000f68000c1e1900 */
[----:B------:R-:W5:Y:S01]  /*0750*/  LDG.E R10, desc[UR6][R10.64] ;  /* 0x000000060a0a7981 */ /* 0x000f62000c1e1900 */
[----:B------:R-:W-:Y:S02]  /*0760*/  IADD3 R8, PT, PT, R8, 0x800, RZ ;  /* 0x0000080008087810 */ /* 0x000fe40007ffe0ff */
[----:B--2---:R-:W-:-:S04]  /*0770*/  IADD3 R3, PT, PT, R3, R0, R7 ;  /* 0x0000000003037210 */ /* 0x004fc80007ffe007 */
[----:B---3--:R-:W-:-:S04]  /*0780*/  IADD3 R3, PT, PT, R18, R6, R3 ;  /* 0x0000000612037210 */ /* 0x008fc80007ffe003 */
[----:B----4-:R-:W-:-:S04]  /*0790*/  IADD3 R3, PT, PT, R14, R12, R3 ;  /* 0x0000000c0e037210 */ /* 0x010fc80007ffe003 */
[----:B-----5:R-:W-:-:S07]  /*07a0*/  IADD3 R7, PT, PT, R10, R16, R3 ;  /* 0x000000100a077210 */ /* 0x020fce0007ffe003 */
.L_x_6:
[----:B------:R-:W-:Y:S05]  /*07b0*/  BSYNC.RECONVERGENT B1 ;  /* 0x0000000000017941 */ /* 0x000fea0003800200 */
.L_x_5:
[----:B------:R-:W-:Y:S05]  /*07c0*/  @!P1 BRA `(.L_x_1) ;  /* 0x0000000000849947 */ /* 0x000fea0003800000 */
[----:B------:R-:W-:Y:S01]  /*07d0*/  ISETP.GE.U32.AND P0, PT, R24, 0x4, PT ;  /* 0x000000041800780c */ /* 0x000fe20003f06070 */
[----:B------:R-:W-:Y:S01]  /*07e0*/  BSSY.RECONVERGENT B1, `(.L_x_7) ;  /* 0x0000014000017945 */ /* 0x000fe20003800200 */
[----:B------:R-:W-:-:S04]  /*07f0*/  LOP3.LUT R4, R4, 0x3, RZ, 0xc0, !PT ;  /* 0x0000000304047812 */ /* 0x000fc800078ec0ff */
[----:B------:R-:W-:-:S07]  /*0800*/  ISETP.NE.AND P1, PT, R4, RZ, PT ;  /* 0x000000ff0400720c */ /* 0x000fce0003f25270 */
[----:B------:R-:W-:Y:S06]  /*0810*/  @!P0 BRA `(.L_x_8) ;  /* 0x0000000000408947 */ /* 0x000fec0003800000 */
[----:B------:R-:W1:Y:S01]  /*0820*/  LDC.64 R10, c[0x0][0x388] ;  /* 0x0000e200ff0a7b82 */ /* 0x000e620000000a00 */
[----:B0-----:R-:W-:-:S04]  /*0830*/  IMAD R3, R8, 0x100, R5 ;  /* 0x0000010008037824 */ /* 0x001fc800078e0205 */
[C---:B------:R-:W-:Y:S01]  /*0840*/  VIADD R17, R3.reuse, 0x20000 ;  /* 0x0002000003117836 */ /* 0x040fe20000000000 */
[C---:B------:R-:W-:Y:S01]  /*0850*/  IADD3 R15, PT, PT, R3.reuse, 0x10000, RZ ;  /* 0x00010000030f7810 */ /* 0x040fe20007ffe0ff */
[C---:B-1----:R-:W-:Y:S01]  /*0860*/  IMAD.WIDE.U32 R12, R3.reuse, 0x4, R10 ;  /* 0x00000004030c7825 */ /* 0x042fe200078e000a */
[----:B------:R-:W-:-:S03]  /*0870*/  IADD3 R3, PT, PT, R3, 0x30000, RZ ;  /* 0x0003000003037810 */ /* 0x000fc60007ffe0ff */
[--C-:B------:R-:W-:Y:S02]  /*0880*/  IMAD.WIDE.U32 R14, R15, 0x4, R10.reuse ;  /* 0x000000040f0e7825 */ /* 0x100fe400078e000a */
[----:B------:R-:W2:Y:S02]  /*0890*/  LDG.E R12, desc[UR6][R12.64] ;  /* 0x000000060c0c7981 */ /* 0x000ea4000c1e1900 */
[--C-:B------:R-:W-:Y:S02]  /*08a0*/  IMAD.WIDE.U32 R16, R17, 0x4, R10.reuse ;  /* 0x0000000411107825 */ /* 0x100fe400078e000a */
[----:B------:R-:W2:Y:S02]  /*08b0*/  LDG.E R14, desc[UR6][R14.64] ;  /* 0x000000060e0e7981 */ /* 0x000ea4000c1e1900 */
[----:B------:R-:W-:Y:S02]  /*08c0*/  IMAD.WIDE.U32 R10, R3, 0x4, R10 ;  /* 0x00000004030a7825 */ /* 0x000fe400078e000a */
[----:B------:R-:W3:Y:S04]  /*08d0*/  LDG.E R16, desc[UR6][R16.64] ;  /* 0x0000000610107981 */ /* 0x000ee8000c1e1900 */
[----:B------:R-:W3:Y:S01]  /*08e0*/  LDG.E R10, desc[UR6][R10.64] ;  /* 0x000000060a0a7981 */ /* 0x000ee2000c1e1900 */
[----:B------:R-:W-:Y:S01]  /*08f0*/  VIADD R8, R8, 0x400 ;  /* 0x0000040008087836 */ /* 0x000fe20000000000 */
[----:B--2---:R-:W-:-:S04]  /*0900*/  IADD3 R7, PT, PT, R14, R12, R7 ;  /* 0x0000000c0e077210 */ /* 0x004fc80007ffe007 */
[----:B---3--:R-:W-:-:S07]  /*0910*/  IADD3 R7, PT, PT, R10, R16, R7 ;  /* 0x000000100a077210 */ /* 0x008fce0007ffe007 */
.L_x_8:
[----:B------:R-:W-:Y:S05]  /*0920*/  BSYNC.RECONVERGENT B1 ;  /* 0x0000000000017941 */ /* 0x000fea0003800200 */
.L_x_7:
[----:B------:R-:W-:Y:S05]  /*0930*/  @!P1 BRA `(.L_x_1) ;  /* 0x0000000000289947 */ /* 0x000fea0003800000 */
[----:B------:R-:W1:Y:S01]  /*0940*/  LDC.64 R10, c[0x0][0x388] ;  /* 0x0000e200ff0a7b82 */ /* 0x000e620000000a00 */
[----:B0-----:R-:W-:Y:S01]  /*0950*/  LEA R3, R8, R5, 0x8 ;  /* 0x0000000508037211 */ /* 0x001fe200078e40ff */
[----:B------:R-:W-:-:S07]  /*0960*/  IMAD.MOV R0, RZ, RZ, -R4 ;  /* 0x000000ffff007224 */ /* 0x000fce00078e0a04 */
.L_x_9:
[----:B-1----:R-:W-:-:S06]  /*0970*/  IMAD.WIDE.U32 R4, R3, 0x4, R10 ;  /* 0x0000000403047825 */ /* 0x002fcc00078e000a */
[----:B------:R-:W2:Y:S01]  /*0980*/  LDG.E R4, desc[UR6][R4.64] ;  /* 0x0000000604047981 */ /* 0x000ea2000c1e1900 */
[----:B------:R-:W-:Y:S01]  /*0990*/  IADD3 R0, PT, PT, R0, 0x1, RZ ;  /* 0x0000000100007810 */ /* 0x000fe20007ffe0ff */
[----:B------:R-:W-:-:S03]  /*09a0*/  VIADD R3, R3, 0x10000 ;  /* 0x0001000003037836 */ /* 0x000fc60000000000 */
[----:B------:R-:W-:Y:S02]  /*09b0*/  ISETP.NE.AND P0, PT, R0, RZ, PT ;  /* 0x000000ff0000720c */ /* 0x000fe40003f05270 */
[----:B--2---:R-:W-:-:S11]  /*09c0*/  IADD3 R7, PT, PT, R4, R7, RZ ;  /* 0x0000000704077210 */ /* 0x004fd60007ffe0ff */
[----:B------:R-:W-:Y:S05]  /*09d0*/  @P0 BRA `(.L_x_9) ;  /* 0xfffffffc00e40947 */ /* 0x000fea000383ffff */
.L_x_1:
[----:B------:R-:W-:Y:S05]  /*09e0*/  BSYNC.RECONVERGENT B0 ;  /* 0x0000000000007941 */ /* 0x000fea0003800200 */
.L_x_0:
[----:B------:R-:W1:Y:S01]  /*09f0*/  S2UR UR5, SR_CgaCtaId ;  /* 0x00000000000579c3 */ /* 0x000e620000008800 */
[----:B------:R-:W-:Y:S01]  /*0a00*/  UMOV UR4, 0x400 ;  /* 0x0000040000047882 */ /* 0x000fe20000000000 */
[C---:B------:R-:W-:Y:S02]  /*0a10*/  ISETP.GT.U32.AND P1, PT, R2.reuse, 0x7f, PT ;  /* 0x0000007f0200780c */ /* 0x040fe40003f24070 */
[----:B------:R-:W-:Y:S01]  /*0a20*/  ISETP.GT.U32.AND P0, PT, R2, 0x3f, PT ;  /* 0x0000003f0200780c */ /* 0x000fe20003f04070 */
[----:B-1----:R-:W-:-:S06]  /*0a30*/  ULEA UR4, UR5, UR4, 0x18 ;  /* 0x0000000405047291 */ /* 0x002fcc000f8ec0ff */
[----:B------:R-:W-:-:S05]  /*0a40*/  LEA R0, R2, UR4, 0x2 ;  /* 0x0000000402007c11 */ /* 0x000fca000f8e10ff */
[----:B------:R-:W-:Y:S01]  /*0a50*/  STS [R0], R7 ;  /* 0x0000000700007388 */ /* 0x000fe20000000800 */
[----:B------:R-:W-:Y:S06]  /*0a60*/  BAR.SYNC.DEFER_BLOCKING 0x0 ;  /* 0x0000000000007b1d */ /* 0x000fec0000010000 */
[----:B------:R-:W-:Y:S04]  /*0a70*/  @!P1 LDS R3, [R0+0x200] ;  /* 0x0002000000039984 */ /* 0x000fe80000000800 */
[----:B------:R-:W1:Y:S02]  /*0a80*/  @!P1 LDS R4, [R0] ;  /* 0x0000000000049984 */ /* 0x000e640000000800 */
[----:B-1----:R-:W-:-:S05]  /*0a90*/  @!P1 IMAD.IADD R3, R3, 0x1, R4 ;  /* 0x0000000103039824 */ /* 0x002fca00078e0204 */
[----:B------:R-:W-:Y:S01]  /*0aa0*/  @!P1 STS [R0], R3 ;  /* 0x0000000300009388 */ /* 0x000fe20000000800 */
[----:B------:R-:W-:Y:S01]  /*0ab0*/  BAR.SYNC.DEFER_BLOCKING 0x0 ;  /* 0x0000000000007b1d */ /* 0x000fe20000010000 */
[----:B------:R-:W-:-:S05]  /*0ac0*/  ISETP.GT.U32.AND P1, PT, R2, 0x1f, PT ;  /* 0x0000001f0200780c */ /* 0x000fca0003f24070 */
[----:B------:R-:W-:Y:S04]  /*0ad0*/  @!P0 LDS R4, [R0+0x100] ;  /* 0x0001000000048984 */ /* 0x000fe80000000800 */
[----:B0-----:R-:W0:Y:S02]  /*0ae0*/  @!P0 LDS R5, [R0] ;  /* 0x0000000000058984 */ /* 0x001e240000000800 */
[----:B0-----:R-:W-:-:S05]  /*0af0*/  @!P0 IADD3 R5, PT, PT, R4, R5, RZ ;  /* 0x0000000504058210 */ /* 0x001fca0007ffe0ff */
[----:B------:R-:W-:Y:S01]  /*0b00*/  @!P0 STS [R0], R5 ;  /* 0x0000000500008388 */ /* 0x000fe20000000800 */
[----:B------:R-:W-:Y:S01]  /*0b10*/  BAR.SYNC.DEFER_BLOCKING 0x0 ;  /* 0x0000000000007b1d */ /* 0x000fe20000010000 */
[----:B------:R-:W-:-:S05]  /*0b20*/  ISETP.GT.U32.AND P0, PT, R2, 0xf, PT ;  /* 0x0000000f0200780c */ /* 0x000fca0003f04070 */
[----:B------:R-:W-:Y:S04]  /*0b30*/  @!P1 LDS R4, [R0+0x80] ;  /* 0x0000800000049984 */ /* 0x000fe80000000800 */
[----:B------:R-:W0:Y:S02]  /*0b40*/  @!P1 LDS R7, [R0] ;  /* 0x0000000000079984 */ /* 0x000e240000000800 */
[----:B0-----:R-:W-:-:S05]  /*0b50*/  @!P1 IMAD.IADD R7, R4, 0x1, R7 ;  /* 0x0000000104079824 */ /* 0x001fca00078e0207 */
[----:B------:R-:W-:Y:S01]  /*0b60*/  @!P1 STS [R0], R7 ;  /* 0x0000000700009388 */ /* 0x000fe20000000800 */
[----:B------:R-:W-:Y:S01]  /*0b70*/  BAR.SYNC.DEFER_BLOCKING 0x0 ;  /* 0x0000000000007b1d */ /* 0x000fe20000010000 */
[----:B------:R-:W-:-:S05]  /*0b80*/  ISETP.GT.U32.AND P1, PT, R2, 0x7, PT ;  /* 0x000000070200780c */ /* 0x000fca0003f24070 */
[----:B------:R-:W-:Y:S04]  /*0b90*/  @!P0 LDS R3, [R0+0x40] ;  /* 0x0000400000038984 */ /* 0x000fe80000000800 */
[----:B------:R-:W0:Y:S02]  /*0ba0*/  @!P0 LDS R4, [R0] ;  /* 0x0000000000048984 */ /* 0x000e240000000800 */
        /* <DEDUP_REMOVED lines=15> */
[----:B------:R-:W-:-:S05]  /*0ca0*/  ISETP.NE.AND P0, PT, R2, RZ, PT ;  /* 0x000000ff0200720c */ /* 0x000fca0003f05270 */
[----:B------:R-:W-:Y:S04]  /*0cb0*/  @!P1 LDS R3, [R0+0x8] ;  /* 0x0000080000039984 */ /* 0x000fe80000000800 */
[----:B------:R-:W0:Y:S02]  /*0cc0*/  @!P1 LDS R4, [R0] ;  /* 0x0000000000049984 */ /* 0x000e240000000800 */
[----:B0-----:R-:W-:-:S05]  /*0cd0*/  @!P1 IMAD.IADD R3, R3, 0x1, R4 ;  /* 0x0000000103039824 */ /* 0x001fca00078e0204 */
[----:B------:R0:W-:Y:S01]  /*0ce0*/  @!P1 STS [R0], R3 ;  /* 0x0000000300009388 */ /* 0x0001e20000000800 */
[----:B------:R-:W-:Y:S06]  /*0cf0*/  BAR.SYNC.DEFER_BLOCKING 0x0 ;  /* 0x0000000000007b1d */ /* 0x000fec0000010000 */
[----:B------:R-:W-:Y:S05]  /*0d00*/  @P0 EXIT ;  /* 0x000000000000094d */ /* 0x000fea0003800000 */
[----:B------:R-:W-:Y:S04]  /*0d10*/  LDS R2, [UR4+0x4] ;  /* 0x00000404ff027984 */ /* 0x000fe80008000800 */
[----:B0-----:R-:W0:Y:S01]  /*0d20*/  LDS R3, [R0] ;  /* 0x0000000000037984 */ /* 0x001e220000000800 */
[----:B------:R-:W1:Y:S01]  /*0d30*/  S2R R9, SR_CTAID.X ;  /* 0x0000000000097919 */ /* 0x000e620000002500 */
[----:B0-----:R-:W-:Y:S02]  /*0d40*/  IADD3 R5, PT, PT, R2, R3, RZ ;  /* 0x0000000302057210 */ /* 0x001fe40007ffe0ff */
[----:B------:R-:W1:Y:S03]  /*0d50*/  LDC.64 R2, c[0x0][0x380] ;  /* 0x0000e000ff027b82 */ /* 0x000e660000000a00 */
[----:B------:R-:W-:Y:S04]  /*0d60*/  STS [R0], R5 ;  /* 0x0000000500007388 */ /* 0x000fe80000000800 */
[----:B------:R-:W0:Y:S01]  /*0d70*/  LDS R7, [UR4] ;  /* 0x00000004ff077984 */ /* 0x000e220008000800 */
[----:B-1----:R-:W-:-:S05]  /*0d80*/  IMAD.WIDE.U32 R2, R9, 0x4, R2 ;  /* 0x0000000409027825 */ /* 0x002fca00078e0002 */
[----:B0-----:R-:W-:Y:S01]  /*0d90*/  STG.E desc[UR6][R2.64], R7 ;  /* 0x0000000702007986 */ /* 0x001fe2000c101906 */
[----:B------:R-:W-:Y:S05]  /*0da0*/  EXIT ;  /* 0x000000000000794d */ /* 0x000fea0003800000 */
.L_x_10:
[----:B------:R-:W-:-:S00]  /*0db0*/  BRA `(.L_x_10) ;  /* 0xfffffffc00fc7947 */ /* 0x000fc0000383ffff */
[----:B------:R-:W-:-:S00]  /*0dc0*/  NOP ;  /* 0x0000000000007918 */ /* 0x000fc00000000000 */
        /* <DEDUP_REMOVED lines=11> */
.L_x_23:


//--------------------- .text._Z18histogram256KernelPjS_j --------------------------
	.section	.text._Z18histogram256KernelPjS_j,"ax",@progbits
	.align	128
        .global         _Z18histogram256KernelPjS_j
        .type           _Z18histogram256KernelPjS_j,@function
        .size           _Z18histogram256KernelPjS_j,(.L_x_24 - _Z18histogram256KernelPjS_j)
        .other          _Z18histogram256KernelPjS_j,@"STO_CUDA_ENTRY STV_DEFAULT"
_Z18histogram256KernelPjS_j:
.text._Z18histogram256KernelPjS_j:
[----:B------:R-:W-:Y:S08]  /*0000*/  LDC R1, c[0x0][0x37c] ;  /* 0x0000df00ff017b82 */ /* 0x000ff00000000800 */
[----:B------:R-:W0:Y:S01]  /*0010*/  S2UR UR5, SR_CgaCtaId ;  /* 0x00000000000579c3 */ /* 0x000e220000008800 */
[----:B------:R-:W1:Y:S01]  /*0020*/  S2R R0, SR_TID.X ;  /* 0x0000000000007919 */ /* 0x000e620000002100 */
[----:B------:R-:W-:Y:S01]  /*0030*/  UMOV UR4, 0x400 ;  /* 0x0000040000047882 */ /* 0x000fe20000000000 */
[----:B------:R-:W2:Y:S01]  /*0040*/  LDCU UR8, c[0x0][0x390] ;  /* 0x00007200ff0877ac */ /* 0x000ea20008000800 */
[----:B------:R-:W3:Y:S01]  /*0050*/  S2R R3, SR_CTAID.X ;  /* 0x0000000000037919 */ /* 0x000ee20000002500 */
[----:B------:R-:W4:Y:S01]  /*0060*/  LDCU.64 UR6, c[0x0][0x358] ;  /* 0x00006b00ff0677ac */ /* 0x000f220008000a00 */
[----:B0-----:R-:W-:Y:S01]  /*0070*/  ULEA UR4, UR5, UR4, 0x18 ;  /* 0x0000000405047291 */ /* 0x001fe2000f8ec0ff */
[----:B------:R-:W3:Y:S05]  /*0080*/  LDCU UR5, c[0x0][0x360] ;  /* 0x00006c00ff0577ac */ /* 0x000eea0008000800 */
[----:B-1----:R-:W-:-:S05]  /*0090*/  LEA R2, R0, UR4, 0x2 ;  /* 0x0000000400027c11 */ /* 0x002fca000f8e10ff */
[----:B------:R0:W-:Y:S04]  /*00a0*/  STS [R2], RZ ;  /* 0x000000ff02007388 */ /* 0x0001e80000000800 */
[----:B------:R0:W-:Y:S01]  /*00b0*/  STS [R2+0x300], RZ ;  /* 0x000300ff02007388 */ /* 0x0001e20000000800 */
[----:B---3--:R-:W-:-:S03]  /*00c0*/  IMAD R4, R3, UR5, R0 ;  /* 0x0000000503047c24 */ /* 0x008fc6000f8e0200 */
[----:B------:R0:W-:Y:S02]  /*00d0*/  STS [R2+0x600], RZ ;  /* 0x000600ff02007388 */ /* 0x0001e40000000800 */
[----:B--2---:R-:W-:Y:S02]  /*00e0*/  ISETP.GE.U32.AND P0, PT, R4, UR8, PT ;  /* 0x0000000804007c0c */ /* 0x004fe4000bf06070 */
[----:B------:R0:W-:Y:S04]  /*00f0*/  STS [R2+0x900], RZ ;  /* 0x000900ff02007388 */ /* 0x0001e80000000800 */
[----:B------:R0:W-:Y:S04]  /*0100*/  STS [R2+0xc00], RZ ;  /* 0x000c00ff02007388 */ /* 0x0001e80000000800 */
[----:B------:R0:W-:Y:S04]  /*0110*/  STS [R2+0xf00], RZ ;  /* 0x000f00ff02007388 */ /* 0x0001e80000000800 */
[----:B------:R0:W-:Y:S04]  /*0120*/  STS [R2+0x1200], RZ ;  /* 0x001200ff02007388 */ /* 0x0001e80000000800 */
[----:B------:R0:W-:Y:S01]  /*0130*/  STS [R2+0x1500], RZ ;  /* 0x001500ff02007388 */ /* 0x0001e20000000800 */
[----:B------:R-:W-:Y:S06]  /*0140*/  BAR.SYNC.DEFER_BLOCKING 0x0 ;  /* 0x0000000000007b1d */ /* 0x000fec0000010000 */
[----:B----4-:R-:W-:Y:S05]  /*0150*/  @P0 BRA `(.L_x_11) ;  /* 0x0000000400180947 */ /* 0x010fea0003800000 */
[----:B------:R-:W1:Y:S01]  /*0160*/  LDC R5, c[0x0][0x370] ;  /* 0x0000dc00ff057b82 */ /* 0x000e620000000800 */
[----:B0-----:R-:W-:-:S05]  /*0170*/  IMAD.SHL.U32 R2, R0, 0x20, RZ ;  /* 0x0000002000027824 */ /* 0x001fca00078e00ff */
[----:B------:R-:W-:Y:S01]  /*0180*/  LOP3.LUT R6, R2, 0x7c00, RZ, 0xc0, !PT ;  /* 0x00007c0002067812 */ /* 0x000fe200078ec0ff */
[----:B------:R-:W-:Y:S02]  /*0190*/  IMAD.MOV.U32 R2, RZ, RZ, R4 ;  /* 0x000000ffff027224 */ /* 0x000fe400078e0004 */
[----:B------:R-:W-:Y:S02]  /*01a0*/  IMAD.SHL.U32 R4, R0, 0x8000000, RZ ;  /* 0x0800000000047824 */ /* 0x000fe400078e00ff */
[----:B------:R-:W-:Y:S02]  /*01b0*/  VIADD R6, R6, UR4 ;  /* 0x0000000406067c36 */ /* 0x000fe40008000000 */
[----:B-1----:R-:W-:-:S07]  /*01c0*/  IMAD R5, R5, UR5, RZ ;  /* 0x0000000505057c24 */ /* 0x002fce000f8e02ff */
.L_x_20:
[----:B------:R-:W0:Y:S01]  /*01d0*/  LDC.64 R8, c[0x0][0x388] ;  /* 0x0000e200ff087b82 */ /* 0x000e220000000a00 */
[----:B------:R-:W1:Y:S01]  /*01e0*/  LDCU UR8, c[0x0][0x390] ;  /* 0x00007200ff0877ac */ /* 0x000e620008000800 */
[----:B0-----:R-:W-:-:S05]  /*01f0*/  IMAD.WIDE.U32 R8, R2, 0x4, R8 ;  /* 0x0000000402087825 */ /* 0x001fca00078e0008 */
[----:B------:R-:W2:Y:S01]  /*0200*/  LDG.E R7, desc[UR6][R8.64] ;  /* 0x0000000608077981 */ /* 0x000ea2000c1e1900 */
[----:B------:R-:W-:Y:S01]  /*0210*/  IMAD.IADD R2, R5, 0x1, R2 ;  /* 0x0000000105027824 */ /* 0x000fe200078e0202 */
[----:B------:R-:W-:Y:S04]  /*0220*/  BSSY B0, `(.L_x_12) ;  /* 0x000000e000007945 */ /* 0x000fe80003800000 */
[----:B-1----:R-:W-:Y:S01]  /*0230*/  ISETP.GE.U32.AND P0, PT, R2, UR8, PT ;  /* 0x0000000802007c0c */ /* 0x002fe2000bf06070 */
[----:B--2---:R-:W-:-:S05]  /*0240*/  IMAD.SHL.U32 R10, R7, 0x4, RZ ;  /* 0x00000004070a7824 */ /* 0x004fca00078e00ff */
[----:B------:R-:W-:-:S05]  /*0250*/  LOP3.LUT R11, R10, 0x3fc, RZ, 0xc0, !PT ;  /* 0x000003fc0a0b7812 */ /* 0x000fca00078ec0ff */
[----:B------:R-:W-:-:S07]  /*0260*/  IMAD.IADD R10, R6, 0x1, R11 ;  /* 0x00000001060a7824 */ /* 0x000fce00078e020b */
.L_x_13:
[----:B------:R-:W0:Y:S01]  /*0270*/  LDS R8, [R10] ;  /* 0x000000000a087984 */ /* 0x000e220000000800 */
[----:B------:R-:W-:Y:S05]  /*0280*/  YIELD ;  /* 0x0000000000007946 */ /* 0x000fea0003800000 */
[----:B0-----:R-:W-:-:S05]  /*0290*/  LOP3.LUT R8, R8, 0x7ffffff, RZ, 0xc0, !PT ;  /* 0x07ffffff08087812 */ /* 0x001fca00078ec0ff */
[----:B------:R-:W-:-:S05]  /*02a0*/  VIADD R9, R8, 0x1 ;  /* 0x0000000108097836 */ /* 0x000fca0000000000 */
[----:B------:R-:W-:-:S05]  /*02b0*/  LOP3.LUT R9, R9, R4, RZ, 0xfc, !PT ;  /* 0x0000000409097212 */ /* 0x000fca00078efcff */
[----:B------:R-:W-:Y:S04]  /*02c0*/  STS [R10], R9 ;  /* 0x000000090a007388 */ /* 0x000fe80000000800 */
[----:B------:R-:W0:Y:S02]  /*02d0*/  LDS R8, [R10] ;  /* 0x000000000a087984 */ /* 0x000e240000000800 */
[----:B0-----:R-:W-:-:S13]  /*02e0*/  ISETP.NE.AND P1, PT, R8, R9, PT ;  /* 0x000000090800720c */ /* 0x001fda0003f25270 */
[----:B------:R-:W-:Y:S05]  /*02f0*/  @P1 BRA `(.L_x_13) ;  /* 0xfffffffc00dc1947 */ /* 0x000fea000383ffff */
[----:B------:R-:W-:Y:S05]  /*0300*/  BSYNC B0 ;  /* 0x0000000000007941 */ /* 0x000fea0003800000 */
.L_x_12:
[----:B------:R-:W-:Y:S01]  /*0310*/  SHF.R.U32.HI R8, RZ, 0x6, R7 ;  /* 0x00000006ff087819 */ /* 0x000fe20000011607 */
[----:B------:R-:W-:Y:S03]  /*0320*/  BSSY B0, `(.L_x_14) ;  /* 0x000000c000007945 */ /* 0x000fe60003800000 */
[----:B------:R-:W-:-:S05]  /*0330*/  LOP3.LUT R9, R8, 0x3fc, RZ, 0xc0, !PT ;  /* 0x000003fc08097812 */ /* 0x000fca00078ec0ff */
[----:B------:R-:W-:-:S07]  /*0340*/  IMAD.IADD R10, R6, 0x1, R9 ;  /* 0x00000001060a7824 */ /* 0x000fce00078e0209 */
.L_x_15:
        /* <DEDUP_REMOVED lines=10> */
.L_x_14:
[----:B------:R-:W-:Y:S01]  /*03f0*/  SHF.R.U32.HI R8, RZ, 0xe, R7 ;  /* 0x0000000eff087819 */ /* 0x000fe20000011607 */
[----:B------:R-:W-:Y:S03]  /*0400*/  BSSY B0, `(.L_x_16) ;  /* 0x000000c000007945 */ /* 0x000fe60003800000 */
[----:B------:R-:W-:-:S05]  /*0410*/  LOP3.LUT R9, R8, 0x3fc, RZ, 0xc0, !PT ;  /* 0x000003fc08097812 */ /* 0x000fca00078ec0ff */
[----:B------:R-:W-:-:S07]  /*0420*/  IMAD.IADD R10, R6, 0x1, R9 ;  /* 0x00000001060a7824 */ /* 0x000fce00078e0209 */
.L_x_17:
        /* <DEDUP_REMOVED lines=10> */
.L_x_16:
[----:B------:R-:W-:Y:S01]  /*04d0*/  SHF.R.U32.HI R7, RZ, 0x16, R7 ;  /* 0x00000016ff077819 */ /* 0x000fe20000011607 */
[----:B------:R-:W-:Y:S03]  /*04e0*/  BSSY B0, `(.L_x_18) ;  /* 0x000000c000007945 */ /* 0x000fe60003800000 */
[----:B------:R-:W-:-:S05]  /*04f0*/  LOP3.LUT R7, R7, 0x3fc, RZ, 0xc0, !PT ;  /* 0x000003fc07077812 */ /* 0x000fca00078ec0ff */
[----:B------:R-:W-:-:S07]  /*0500*/  IMAD.IADD R10, R6, 0x1, R7 ;  /* 0x00000001060a7824 */ /* 0x000fce00078e0207 */
.L_x_19:
        /* <DEDUP_REMOVED lines=10> */
.L_x_18:
[----:B------:R-:W-:Y:S05]  /*05b0*/  @!P0 BRA `(.L_x_20) ;  /* 0xfffffffc00048947 */ /* 0x000fea000383ffff */
.L_x_11:
[----:B------:R-:W-:Y:S05]  /*05c0*/  WARPSYNC.ALL ;  /* 0x0000000000007948 */ /* 0x000fea0003800000 */
[----:B------:R-:W-:Y:S01]  /*05d0*/  BAR.SYNC.DEFER_BLOCKING 0x0 ;  /* 0x0000000000007b1d */ /* 0x000fe20000010000 */
[----:B------:R-:W-:-:S13]  /*05e0*/  ISETP.GT.U32.AND P0, PT, R0, 0xff, PT ;  /* 0x000000ff0000780c */ /* 0x000fda0003f04070 */
[----:B------:R-:W-:Y:S05]  /*05f0*/  @P0 EXIT ;  /* 0x000000000000094d */ /* 0x000fea0003800000 */
[----:B------:R-:W0:Y:S01]  /*0600*/  LDC.64 R4, c[0x0][0x380] ;  /* 0x0000e000ff047b82 */ /* 0x000e220000000a00 */
[----:B------:R-:W-:Y:S01]  /*0610*/  IMAD R3, R3, 0x100, R0 ;  /* 0x0000010003037824 */ /* 0x000fe200078e0200 */
[----:B------:R-:W-:-:S03]  /*0620*/  LEA R6, R0, UR4, 0x2 ;  /* 0x0000000400067c11 */ /* 0x000fc6000f8e10ff */
[----:B0-----:R-:W-:-:S04]  /*0630*/  IMAD.WIDE.U32 R2, R3, 0x4, R4 ;  /* 0x0000000403027825 */ /* 0x001fc800078e0004 */
[----:B------:R-:W-:Y:S02]  /*0640*/  VIADD R4, R6, 0xc00 ;  /* 0x00000c0006047836 */ /* 0x000fe40000000000 */
[----:B------:R-:W-:Y:S02]  /*0650*/  IMAD.MOV.U32 R9, RZ, RZ, R2 ;  /* 0x000000ffff097224 */ /* 0x000fe400078e0002 */
[----:B------:R-:W-:-:S07]  /*0660*/  IMAD.MOV.U32 R10, RZ, RZ, R3 ;  /* 0x000000ffff0a7224 */ /* 0x000fce00078e0003 */
.L_x_21:
[----:B0-----:R-:W0:Y:S01]  /*0670*/  LDS R2, [R4+-0xc00] ;  /* 0xfff4000004027984 */ /* 0x001e220000000800 */
[C---:B------:R-:W-:Y:S01]  /*0680*/  ISETP.GE.U32.AND P0, PT, R0.reuse, 0x40, PT ;  /* 0x000000400000780c */ /* 0x040fe20003f06070 */
[----:B------:R-:W-:Y:S02]  /*0690*/  VIADD R0, R0, 0xc0 ;  /* 0x000000c000007836 */ /* 0x000fe40000000000 */
[----:B------:R-:W1:Y:S04]  /*06a0*/  LDS R3, [R4+-0x800] ;  /* 0xfff8000004037984 */ /* 0x000e680000000800 */
[----:B------:R-:W2:Y:S04]  /*06b0*/  LDS R5, [R4+-0x400] ;  /* 0xfffc000004057984 */ /* 0x000ea80000000800 */
[----:B------:R-:W3:Y:S04]  /*06c0*/  LDS R6, [R4] ;  /* 0x0000000004067984 */ /* 0x000ee80000000800 */
[----:B------:R-:W4:Y:S04]  /*06d0*/  LDS R7, [R4+0x400] ;  /* 0x0004000004077984 */ /* 0x000f280000000800 */
[----:B------:R5:W4:Y:S02]  /*06e0*/  LDS R8, [R4+0x800] ;  /* 0x0008000004087984 */ /* 0x000b240000000800 */
[----:B-----5:R-:W-:Y:S01]  /*06f0*/  VIADD R4, R4, 0x300 ;  /* 0x0000030004047836 */ /* 0x020fe20000000000 */
[----:B0-----:R-:W-:-:S02]  /*0700*/  LOP3.LUT R2, R2, 0x7ffffff, RZ, 0xc0, !PT ;  /* 0x07ffffff02027812 */ /* 0x001fc400078ec0ff */
[----:B-1----:R-:W-:Y:S02]  /*0710*/  LOP3.LUT R3, R3, 0x7ffffff, RZ, 0xc0, !PT ;  /* 0x07ffffff03037812 */ /* 0x002fe400078ec0ff */
[----:B--2---:R-:W-:-:S04]  /*0720*/  LOP3.LUT R5, R5, 0x7ffffff, RZ, 0xc0, !PT ;  /* 0x07ffffff05057812 */ /* 0x004fc800078ec0ff */
[----:B------:R-:W-:Y:S02]  /*0730*/  IADD3 R2, PT, PT, R5, R3, R2 ;  /* 0x0000000305027210 */ /* 0x000fe40007ffe002 */
[----:B---3--:R-:W-:Y:S02]  /*0740*/  LOP3.LUT R3, R6, 0x7ffffff, RZ, 0xc0, !PT ;  /* 0x07ffffff06037812 */ /* 0x008fe400078ec0ff */
[----:B----4-:R-:W-:Y:S02]  /*0750*/  LOP3.LUT R7, R7, 0x7ffffff, RZ, 0xc0, !PT ;  /* 0x07ffffff07077812 */ /* 0x010fe400078ec0ff */
[----:B------:R-:W-:Y:S02]  /*0760*/  LOP3.LUT R5, R8, 0x7ffffff, RZ, 0xc0, !PT ;  /* 0x07ffffff08057812 */ /* 0x000fe400078ec0ff */
[----:B------:R-:W-:Y:S01]  /*0770*/  IADD3 R2, PT, PT, R7, R3, R2 ;  /* 0x0000000307027210 */ /* 0x000fe20007ffe002 */
[----:B------:R-:W-:-:S04]  /*0780*/  IMAD.MOV.U32 R3, RZ, RZ, R10 ;  /* 0x000000ffff037224 */ /* 0x000fc800078e000a */
[----:B------:R-:W-:Y:S02]  /*0790*/  IMAD.IADD R5, R2, 0x1, R5 ;  /* 0x0000000102057824 */ /* 0x000fe400078e0205 */
[----:B------:R-:W-:Y:S01]  /*07a0*/  IMAD.MOV.U32 R2, RZ, RZ, R9 ;  /* 0x000000ffff027224 */ /* 0x000fe200078e0009 */
[----:B------:R-:W-:-:S04]  /*07b0*/  IADD3 R9, P1, PT, R9, 0x300, RZ ;  /* 0x0000030009097810 */ /* 0x000fc80007f3e0ff */
[----:B------:R0:W-:Y:S01]  /*07c0*/  STG.E desc[UR6][R2.64], R5 ;  /* 0x0000000502007986 */ /* 0x0001e2000c101906 */
[----:B------:R-:W-:Y:S01]  /*07d0*/  IMAD.X R10, RZ, RZ, R10, P1 ;  /* 0x000000ffff0a7224 */ /* 0x000fe200008e060a */
[----:B------:R-:W-:Y:S07]  /*07e0*/  @!P0 BRA `(.L_x_21) ;  /* 0xfffffffc00a08947 */ /* 0x000fee000383ffff */
[----:B------:R-:W-:Y:S05]  /*07f0*/  EXIT ;  /* 0x000000000000794d */ /* 0x000fea0003800000 */
.L_x_22:
        /* <DEDUP_REMOVED lines=16> */
.L_x_24:


//--------------------- .nv.shared._Z23mergeHistogram256KernelPjS_j --------------------------
	.section	.nv.shared._Z23mergeHistogram256KernelPjS_j,"aw",@nobits
	.sectionflags	@""
	.align	4
.nv.shared._Z23mergeHistogram256KernelPjS_j:
	.zero		2048


//--------------------- .nv.shared.reserved.0     --------------------------
	.section	.nv.shared.reserved.0,"aw",@nobits
	.weak		__nv_reservedSMEM_offset_0_alias
	.size		__nv_reservedSMEM_offset_0_alias, 0, 64
	.other		__nv_reservedSMEM_offset_0_alias,@"STO_CUDA_RESERVED_SHARED STV_DEFAULT"
__nv_reservedSMEM_offset_0_alias:
	.zero		0
	.zero		64


//--------------------- .nv.shared._Z18histogram256KernelPjS_j --------------------------
	.section	.nv.shared._Z18histogram256KernelPjS_j,"aw",@nobits
	.sectionflags	@""
	.align	4
.nv.shared._Z18histogram256KernelPjS_j:
	.zero		7168


//--------------------- .nv.constant0._Z23mergeHistogram256KernelPjS_j --------------------------
	.section	.nv.constant0._Z23mergeHistogram256KernelPjS_j,"a",@progbits
	.sectionflags	@""
	.align	4
.nv.constant0._Z23mergeHistogram256KernelPjS_j:
	.zero		916


//--------------------- .nv.constant0._Z18histogram256KernelPjS_j --------------------------
	.section	.nv.constant0._Z18histogram256KernelPjS_j,"a",@progbits
	.sectionflags	@""
	.align	4
.nv.constant0._Z18histogram256KernelPjS_j:
	.zero		916


//--------------------- SYMBOLS --------------------------

	.type		.nv.reservedSmem.offset0,@object
	.size		.nv.reservedSmem.offset0,0x4
	.type		.nv.reservedSmem.cap,@object
	.size		.nv.reservedSmem.cap,0x4
